	.headerflags	@"EF_CUDA_TEXMODE_UNIFIED EF_CUDA_64BIT_ADDRESS EF_CUDA_ACCELERATORS EF_CUDA_SM90 EF_CUDA_VIRTUAL_SM(EF_CUDA_SM90)"
	.elftype	@"ET_EXEC"


//--------------------- .nv.info                  --------------------------
	.section	.nv.info,"",@"SHT_CUDA_INFO"
	.align	4


	//----- nvinfo : EIATTR_REGCOUNT
	.align		4
        /*0000*/ 	.byte	0x04, 0x2f
        /*0002*/ 	.short	(.L_2 - .L_1)
	.align		4
.L_1:
        /*0004*/ 	.word	index@(triton_per_fused_add_convolution_native_group_norm_12)
        /*0008*/ 	.word	0x00000018


	//----- nvinfo : EIATTR_MIN_STACK_SIZE
	.align		4
.L_2:
        /*000c*/ 	.byte	0x04, 0x12
        /*000e*/ 	.short	(.L_4 - .L_3)
	.align		4
.L_3:
        /*0010*/ 	.word	index@(triton_per_fused_add_convolution_native_group_norm_12)
        /*0014*/ 	.word	0x00000000


	//----- nvinfo : EIATTR_FRAME_SIZE
	.align		4
.L_4:
        /*0018*/ 	.byte	0x04, 0x11
        /*001a*/ 	.short	(.L_6 - .L_5)
	.align		4
.L_5:
        /*001c*/ 	.word	index@(triton_per_fused_add_convolution_native_group_norm_12)
        /*0020*/ 	.word	0x00000000


	//----- nvinfo : EIATTR_MIN_STACK_SIZE
	.align		4
.L_6:
        /*0024*/ 	.byte	0x04, 0x12
        /*0026*/ 	.short	(.L_8 - .L_7)
	.align		4
.L_7:
        /*0028*/ 	.word	index@(triton_per_fused_add_convolution_native_group_norm_12)
        /*002c*/ 	.word	0x00000000
.L_8:


//--------------------- .nv.info.triton_per_fused_add_convolution_native_group_norm_12 --------------------------
	.section	.nv.info.triton_per_fused_add_convolution_native_group_norm_12,"",@"SHT_CUDA_INFO"
	.sectionflags	@""
	.align	4


	//----- nvinfo : EIATTR_CUDA_API_VERSION
	.align		4
        /*0000*/ 	.byte	0x04, 0x37
        /*0002*/ 	.short	(.L_10 - .L_9)
.L_9:
        /*0004*/ 	.word	0x0000007c


	//----- nvinfo : EIATTR_KPARAM_INFO
	.align		4
.L_10:
        /*0008*/ 	.byte	0x04, 0x17
        /*000a*/ 	.short	(.L_12 - .L_11)
.L_11:
        /*000c*/ 	.word	0x00000000
        /*0010*/ 	.short	0x0007
        /*0012*/ 	.short	0x0034
        /*0014*/ 	.byte	0x00, 0xf0, 0x11, 0x00


	//----- nvinfo : EIATTR_KPARAM_INFO
	.align		4
.L_12:
        /*0018*/ 	.byte	0x04, 0x17
        /*001a*/ 	.short	(.L_14 - .L_13)
.L_13:
        /*001c*/ 	.word	0x00000000
        /*0020*/ 	.short	0x0006
        /*0022*/ 	.short	0x0030
        /*0024*/ 	.byte	0x00, 0xf0, 0x11, 0x00


	//----- nvinfo : EIATTR_KPARAM_INFO
	.align		4
.L_14:
        /*0028*/ 	.byte	0x04, 0x17
        /*002a*/ 	.short	(.L_16 - .L_15)
.L_15:
        /*002c*/ 	.word	0x00000000
        /*0030*/ 	.short	0x0005
        /*0032*/ 	.short	0x0028
        /*0034*/ 	.byte	0x00, 0xf4, 0x21, 0x00


	//----- nvinfo : EIATTR_KPARAM_INFO
	.align		4
.L_16:
        /*0038*/ 	.byte	0x04, 0x17
        /*003a*/ 	.short	(.L_18 - .L_17)
.L_17:
        /*003c*/ 	.word	0x00000000
        /*0040*/ 	.short	0x0004
        /*0042*/ 	.short	0x0020
        /*0044*/ 	.byte	0x00, 0xf4, 0x21, 0x00


	//----- nvinfo : EIATTR_KPARAM_INFO
	.align		4
.L_18:
        /*0048*/ 	.byte	0x04, 0x17
        /*004a*/ 	.short	(.L_20 - .L_19)
.L_19:
        /*004c*/ 	.word	0x00000000
        /*0050*/ 	.short	0x0003
        /*0052*/ 	.short	0x0018
        /*0054*/ 	.byte	0x00, 0xf4, 0x21, 0x00


	//----- nvinfo : EIATTR_KPARAM_INFO
	.align		4
.L_20:
        /*0058*/ 	.byte	0x04, 0x17
        /*005a*/ 	.short	(.L_22 - .L_21)
.L_21:
        /*005c*/ 	.word	0x00000000
        /*0060*/ 	.short	0x0002
        /*0062*/ 	.short	0x0010
        /*0064*/ 	.byte	0x00, 0xf4, 0x21, 0x00


	//----- nvinfo : EIATTR_KPARAM_INFO
	.align		4
.L_22:
        /*0068*/ 	.byte	0x04, 0x17
        /*006a*/ 	.short	(.L_24 - .L_23)
.L_23:
        /*006c*/ 	.word	0x00000000
        /*0070*/ 	.short	0x0001
        /*0072*/ 	.short	0x0008
        /*0074*/ 	.byte	0x00, 0xf4, 0x21, 0x00


	//----- nvinfo : EIATTR_KPARAM_INFO
	.align		4
.L_24:
        /*0078*/ 	.byte	0x04, 0x17
        /*007a*/ 	.short	(.L_26 - .L_25)
.L_25:
        /*007c*/ 	.word	0x00000000
        /*0080*/ 	.short	0x0000
        /*0082*/ 	.short	0x0000
        /*0084*/ 	.byte	0x00, 0xf4, 0x21, 0x00


	//----- nvinfo : EIATTR_SPARSE_MMA_MASK
	.align		4
.L_26:
        /*0088*/ 	.byte	0x03, 0x50
        /*008a*/ 	.short	0x0000


	//----- nvinfo : EIATTR_MAXREG_COUNT
	.align		4
        /*008c*/ 	.byte	0x03, 0x1b
        /*008e*/ 	.short	0x00ff


	//----- nvinfo : EIATTR_COOP_GROUP_MASK_REGIDS
	.align		4
        /*0090*/ 	.byte	0x04, 0x29
        /*0092*/ 	.short	(.L_28 - .L_27)


	//   ....[0]....
.L_27:
        /*0094*/ 	.word	0xffffffff


	//   ....[1]....
        /*0098*/ 	.word	0xffffffff


	//   ....[2]....
        /*009c*/ 	.word	0xffffffff


	//   ....[3]....
        /*00a0*/ 	.word	0xffffffff


	//   ....[4]....
        /*00a4*/ 	.word	0xffffffff


	//   ....[5]....
        /*00a8*/ 	.word	0xffffffff


	//   ....[6]....
        /*00ac*/ 	.word	0xffffffff


	//   ....[7]....
        /*00b0*/ 	.word	0xffffffff


	//   ....[8]....
        /*00b4*/ 	.word	0xffffffff


	//   ....[9]....
        /*00b8*/ 	.word	0xffffffff


	//   ....[10]....
        /*00bc*/ 	.word	0xffffffff


	//   ....[11]....
        /*00c0*/ 	.word	0xffffffff


	//----- nvinfo : EIATTR_COOP_GROUP_INSTR_OFFSETS
	.align		4
.L_28:
        /*00c4*/ 	.byte	0x04, 0x28
        /*00c6*/ 	.short	(.L_30 - .L_29)


	//   ....[0]....
.L_29:
        /*00c8*/ 	.word	0x00000390


	//   ....[1]....
        /*00cc*/ 	.word	0x000003b0


	//   ....[2]....
        /*00d0*/ 	.word	0x000003d0


	//   ....[3]....
        /*00d4*/ 	.word	0x000003f0


	//   ....[4]....
        /*00d8*/ 	.word	0x00000430


	//   ....[5]....
        /*00dc*/ 	.word	0x000004c0


	//   ....[6]....
        /*00e0*/ 	.word	0x00000570


	//   ....[7]....
        /*00e4*/ 	.word	0x000005c0


	//   ....[8]....
        /*00e8*/ 	.word	0x000005e0


	//   ....[9]....
        /*00ec*/ 	.word	0x00000600


	//   ....[10]....
        /*00f0*/ 	.word	0x00000620


	//   ....[11]....
        /*00f4*/ 	.word	0x00000680


	//----- nvinfo : EIATTR_EXIT_INSTR_OFFSETS
	.align		4
.L_30:
        /*00f8*/ 	.byte	0x04, 0x1c
        /*00fa*/ 	.short	(.L_32 - .L_31)


	//   ....[0]....
.L_31:
        /*00fc*/ 	.word	0x000007d0


	//   ....[1]....
        /*0100*/ 	.word	0x000007f0


	//----- nvinfo : EIATTR_REQNTID
	.align		4
.L_32:
        /*0104*/ 	.byte	0x04, 0x10
        /*0106*/ 	.short	(.L_34 - .L_33)
.L_33:
        /*0108*/ 	.word	0x00000040
        /*010c*/ 	.word	0x00000001
        /*0110*/ 	.word	0x00000001


	//----- nvinfo : EIATTR_CBANK_PARAM_SIZE
	.align		4
.L_34:
        /*0114*/ 	.byte	0x03, 0x19
        /*0116*/ 	.short	0x0038


	//----- nvinfo : EIATTR_PARAM_CBANK
	.align		4
        /*0118*/ 	.byte	0x04, 0x0a
        /*011a*/ 	.short	(.L_36 - .L_35)
	.align		4
.L_35:
        /*011c*/ 	.word	index@(.nv.constant0.triton_per_fused_add_convolution_native_group_norm_12)
        /*0120*/ 	.short	0x0210
        /*0122*/ 	.short	0x0038


	//----- nvinfo : EIATTR_SW_WAR
	.align		4
.L_36:
        /*0124*/ 	.byte	0x04, 0x36
        /*0126*/ 	.short	(.L_38 - .L_37)
.L_37:
        /*0128*/ 	.word	0x00000008
.L_38:


//--------------------- .nv.callgraph             --------------------------
	.section	.nv.callgraph,"",@"SHT_CUDA_CALLGRAPH"
	.align	4
	.sectionentsize	8
	.align		4
        /*0000*/ 	.word	0x00000000
	.align		4
        /*0004*/ 	.word	0xffffffff
	.align		4
        /*0008*/ 	.word	0x00000000
	.align		4
        /*000c*/ 	.word	0xfffffffe
	.align		4
        /*0010*/ 	.word	0x00000000
	.align		4
        /*0014*/ 	.word	0xfffffffd
	.align		4
        /*0018*/ 	.word	0x00000000
	.align		4
        /*001c*/ 	.word	0xfffffffc


//--------------------- .nv.constant4             --------------------------
	.section	.nv.constant4,"a",@progbits
	.align	8
	.align		8
.nv.constant4:
        /*0000*/ 	.dword	_$_str


//--------------------- .text.triton_per_fused_add_convolution_native_group_norm_12 --------------------------
	.section	.text.triton_per_fused_add_convolution_native_group_norm_12,"ax",@progbits
	.sectionflags	@"SHF_BARRIERS=1"
	.align	128
        .global         triton_per_fused_add_convolution_native_group_norm_12
        .type           triton_per_fused_add_convolution_native_group_norm_12,@function
        .size           triton_per_fused_add_convolution_native_group_norm_12,(.L_x_1 - triton_per_fused_add_convolution_native_group_norm_12)
        .other          triton_per_fused_add_convolution_native_group_norm_12,@"STO_CUDA_ENTRY STV_DEFAULT"
triton_per_fused_add_convolution_native_group_norm_12:
.text.triton_per_fused_add_convolution_native_group_norm_12:
[----:B------:R-:W0:Y:S02]  /*0000*/  LDC R1, c[0x0][0x28] ;  /* 0x00000a00ff017b82 */ /* 0x000e240000000800 */
[----:B------:R-:W1:Y:S01]  /*0010*/  S2R R16, SR_TID.X ;  /* 0x0000000000107919 */ /* 0x000e620000002100 */
[----:B------:R-:W2:Y:S01]  /*0020*/  LDC.64 R10, c[0x0][0x218] ;  /* 0x00008600ff0a7b82 */ /* 0x000ea20000000a00 */
[----:B------:R-:W-:Y:S01]  /*0030*/  CS2R R14, SRZ ;  /* 0x00000000000e7805 */ /* 0x000fe2000001ff00 */
[----:B------:R-:W-:Y:S01]  /*0040*/  ULDC.64 UR6, c[0x0][0x208] ;  /* 0x0000820000067ab9 */ /* 0x000fe20000000a00 */
[----:B------:R-:W3:Y:S05]  /*0050*/  S2R R0, SR_CTAID.X ;  /* 0x0000000000007919 */ /* 0x000eea0000002500 */
[----:B------:R-:W4:Y:S08]  /*0060*/  S2UR UR5, SR_CgaCtaId ;  /* 0x00000000000579c3 */ /* 0x000f300000008800 */
[----:B------:R-:W5:Y:S01]  /*0070*/  LDC.64 R2, c[0x0][0x210] ;  /* 0x00008400ff027b82 */ /* 0x000f620000000a00 */
[----:B-1----:R-:W-:-:S04]  /*0080*/  SHF.L.U32 R5, R16, 0x1, RZ ;  /* 0x0000000110057819 */ /* 0x002fc800000006ff */
[----:B------:R-:W-:Y:S02]  /*0090*/  LOP3.LUT R5, R5, 0x7e, RZ, 0xc0, !PT ;  /* 0x0000007e05057812 */ /* 0x000fe400078ec0ff */
[C---:B---3--:R-:W-:Y:S02]  /*00a0*/  ISETP.GE.AND P1, PT, R0.reuse, 0x4, PT ;  /* 0x000000040000780c */ /* 0x048fe40003f26270 */
[----:B------:R-:W-:-:S05]  /*00b0*/  LEA R9, R0, R5, 0x7 ;  /* 0x0000000500097211 */ /* 0x000fca00078e38ff */
[----:B--2---:R-:W-:-:S06]  /*00c0*/  IMAD.WIDE R10, R9, 0x4, R10 ;  /* 0x00000004090a7825 */ /* 0x004fcc00078e020a */
[----:B------:R1:W2:Y:S01]  /*00d0*/  @!P1 LDG.E.64 R14, desc[UR6][R10.64] ;  /* 0x000000060a0e9981 */ /* 0x0002a2000c1e1b00 */
[----:B------:R-:W-:Y:S01]  /*00e0*/  UMOV UR4, 0x400 ;  /* 0x0000040000047882 */ /* 0x000fe20000000000 */
[----:B-----5:R-:W-:Y:S01]  /*00f0*/  IMAD.WIDE R2, R9, 0x4, R2 ;  /* 0x0000000409027825 */ /* 0x020fe200078e0202 */
[----:B----4-:R-:W-:Y:S01]  /*0100*/  UPRMT UR4, UR5, 0x654, UR4 ;  /* 0x0000065405047896 */ /* 0x010fe20008000004 */
[----:B------:R-:W-:-:S05]  /*0110*/  CS2R R8, SRZ ;  /* 0x0000000000087805 */ /* 0x000fca000001ff00 */
[----:B------:R-:W-:Y:S01]  /*0120*/  LEA R12, R5, UR4, 0x3 ;  /* 0x00000004050c7c11 */ /* 0x000fe2000f8e18ff */
[----:B-1----:R-:W1:Y:S01]  /*0130*/  LDC.64 R10, c[0x0][0x220] ;  /* 0x00008800ff0a7b82 */ /* 0x002e620000000a00 */
[----:B--2---:R-:W-:Y:S02]  /*0140*/  SEL R19, R14, RZ, !P1 ;  /* 0x000000ff0e137207 */ /* 0x004fe40004800000 */
[----:B------:R-:W-:-:S03]  /*0150*/  SEL R21, R15, RZ, !P1 ;  /* 0x000000ff0f157207 */ /* 0x000fc60004800000 */
[----:B------:R2:W-:Y:S04]  /*0160*/  STS [R12], R19 ;  /* 0x000000130c007388 */ /* 0x0005e80000000800 */
[----:B------:R-:W-:Y:S01]  /*0170*/  STS [R12+0x8], R21 ;  /* 0x000008150c007388 */ /* 0x000fe20000000800 */
[----:B------:R-:W-:Y:S06]  /*0180*/  BAR.SYNC.DEFER_BLOCKING 0x0 ;  /* 0x0000000000007b1d */ /* 0x000fec0000010000 */
[----:B------:R-:W3:Y:S01]  /*0190*/  @!P1 LDG.E.64 R8, desc[UR6][R2.64] ;  /* 0x0000000602089981 */ /* 0x000ee2000c1e1b00 */
[----:B------:R-:W-:-:S02]  /*01a0*/  LOP3.LUT R6, R16, 0x3f, RZ, 0xc0, !PT ;  /* 0x0000003f10067812 */ /* 0x000fc400078ec0ff */
[----:B------:R-:W-:Y:S02]  /*01b0*/  SHF.R.U32.HI R15, RZ, 0x4, R16 ;  /* 0x00000004ff0f7819 */ /* 0x000fe40000011610 */
[C---:B------:R-:W-:Y:S02]  /*01c0*/  LOP3.LUT R14, R6.reuse, 0x40, RZ, 0xfc, !PT ;  /* 0x00000040060e7812 */ /* 0x040fe400078efcff */
[----:B------:R-:W-:Y:S02]  /*01d0*/  SGXT.U32 R15, R15, 0x2 ;  /* 0x000000020f0f781a */ /* 0x000fe40000000000 */
[----:B------:R-:W-:Y:S02]  /*01e0*/  SHF.R.U32.HI R17, RZ, 0x4, R14 ;  /* 0x00000004ff117819 */ /* 0x000fe4000001160e */
[----:B------:R-:W-:Y:S02]  /*01f0*/  LEA R13, R6, UR4, 0x3 ;  /* 0x00000004060d7c11 */ /* 0x000fe4000f8e18ff */
[----:B------:R-:W-:Y:S01]  /*0200*/  LEA R18, R14, UR4, 0x3 ;  /* 0x000000040e127c11 */ /* 0x000fe2000f8e18ff */
[----:B-1----:R-:W-:-:S04]  /*0210*/  IMAD.WIDE.U32 R14, R15, 0x4, R10 ;  /* 0x000000040f0e7825 */ /* 0x002fc800078e000a */
[----:B------:R-:W-:Y:S01]  /*0220*/  IMAD.WIDE.U32 R10, R17, 0x4, R10 ;  /* 0x00000004110a7825 */ /* 0x000fe200078e000a */
[----:B---3--:R-:W-:Y:S02]  /*0230*/  SEL R17, R8, RZ, !P1 ;  /* 0x000000ff08117207 */ /* 0x008fe40004800000 */
[----:B--2---:R-:W-:Y:S01]  /*0240*/  SEL R19, R9, RZ, !P1 ;  /* 0x000000ff09137207 */ /* 0x004fe20004800000 */
[----:B------:R-:W-:Y:S04]  /*0250*/  LDS R8, [R18] ;  /* 0x0000000012087984 */ /* 0x000fe80000000800 */
[----:B------:R-:W-:Y:S01]  /*0260*/  LDS R9, [R13] ;  /* 0x000000000d097984 */ /* 0x000fe20000000800 */
[----:B------:R-:W-:Y:S06]  /*0270*/  BAR.SYNC.DEFER_BLOCKING 0x0 ;  /* 0x0000000000007b1d */ /* 0x000fec0000010000 */
[----:B------:R-:W-:Y:S04]  /*0280*/  STS [R12], R17 ;  /* 0x000000110c007388 */ /* 0x000fe80000000800 */
[----:B------:R1:W-:Y:S01]  /*0290*/  STS [R12+0x8], R19 ;  /* 0x000008130c007388 */ /* 0x0003e20000000800 */
[----:B------:R-:W-:Y:S06]  /*02a0*/  BAR.SYNC.DEFER_BLOCKING 0x0 ;  /* 0x0000000000007b1d */ /* 0x000fec0000010000 */
[----:B------:R-:W2:Y:S04]  /*02b0*/  LDG.E.EL R10, desc[UR6][R10.64] ;  /* 0x000000060a0a7981 */ /* 0x000ea8000c2e1900 */
[----:B------:R-:W3:Y:S01]  /*02c0*/  LDG.E.EL R15, desc[UR6][R14.64] ;  /* 0x000000060e0f7981 */ /* 0x000ee2000c2e1900 */
[C---:B------:R-:W-:Y:S01]  /*02d0*/  LOP3.LUT P2, RZ, R16.reuse, 0x1f, RZ, 0xc0, !PT ;  /* 0x0000001f10ff7812 */ /* 0x040fe2000784c0ff */
[----:B-1----:R-:W-:Y:S01]  /*02e0*/  IMAD R19, R5, -0x4, R12 ;  /* 0xfffffffc05137824 */ /* 0x002fe200078e020c */
[----:B------:R-:W-:Y:S01]  /*02f0*/  ISETP.GE.AND P3, PT, R16, 0x2, PT ;  /* 0x000000021000780c */ /* 0x000fe20003f66270 */
[----:B------:R-:W2:Y:S04]  /*0300*/  LDS R21, [R18] ;  /* 0x0000000012157984 */ /* 0x000ea80000000800 */
[----:B------:R-:W3:Y:S01]  /*0310*/  LDS R20, [R13] ;  /* 0x000000000d147984 */ /* 0x000ee20000000800 */
[----:B------:R-:W-:Y:S01]  /*0320*/  BAR.SYNC.DEFER_BLOCKING 0x0 ;  /* 0x0000000000007b1d */ /* 0x000fe20000010000 */
[----:B--2---:R-:W-:Y:S01]  /*0330*/  FADD R21, R21, R10 ;  /* 0x0000000a15157221 */ /* 0x004fe20000000000 */
[----:B---3--:R-:W-:-:S03]  /*0340*/  FADD R20, R20, R15 ;  /* 0x0000000f14147221 */ /* 0x008fc60000000000 */
[----:B------:R-:W-:Y:S01]  /*0350*/  FADD R8, R8, R21 ;  /* 0x0000001508087221 */ /* 0x000fe20000000000 */
[----:B------:R-:W-:-:S04]  /*0360*/  FADD R9, R9, R20 ;  /* 0x0000001409097221 */ /* 0x000fc80000000000 */
[----:B------:R-:W-:-:S05]  /*0370*/  FADD R17, R8, R9 ;  /* 0x0000000908117221 */ /* 0x000fca0000000000 */
[----:B------:R-:W-:-:S05]  /*0380*/  FSEL R17, R17, RZ, !P1 ;  /* 0x000000ff11117208 */ /* 0x000fca0004800000 */
[----:B------:R-:W1:Y:S02]  /*0390*/  SHFL.BFLY PT, R20, R17, 0x10, 0x1f ;  /* 0x0e001f0011147f89 */ /* 0x000e6400000e0000 */
[----:B-1----:R-:W-:-:S05]  /*03a0*/  FADD R20, R17, R20 ;  /* 0x0000001411147221 */ /* 0x002fca0000000000 */
[----:B------:R-:W1:Y:S02]  /*03b0*/  SHFL.BFLY PT, R11, R20, 0x8, 0x1f ;  /* 0x0d001f00140b7f89 */ /* 0x000e6400000e0000 */
[----:B-1----:R-:W-:-:S05]  /*03c0*/  FADD R10, R20, R11 ;  /* 0x0000000b140a7221 */ /* 0x002fca0000000000 */
[----:B------:R-:W1:Y:S02]  /*03d0*/  SHFL.BFLY PT, R11, R10, 0x4, 0x1f ;  /* 0x0c801f000a0b7f89 */ /* 0x000e6400000e0000 */
[----:B-1----:R-:W-:-:S05]  /*03e0*/  FADD R15, R10, R11 ;  /* 0x0000000b0a0f7221 */ /* 0x002fca0000000000 */
[----:B------:R-:W1:Y:S02]  /*03f0*/  SHFL.BFLY PT, R14, R15, 0x2, 0x1f ;  /* 0x0c401f000f0e7f89 */ /* 0x000e6400000e0000 */
[----:B-1----:R-:W-:Y:S01]  /*0400*/  FADD R18, R15, R14 ;  /* 0x0000000e0f127221 */ /* 0x002fe20000000000 */
[----:B------:R-:W-:Y:S02]  /*0410*/  SHF.R.U32.HI R14, RZ, 0x3, R16 ;  /* 0x00000003ff0e7819 */ /* 0x000fe40000011610 */
[----:B------:R-:W-:Y:S02]  /*0420*/  LOP3.LUT R15, R16, 0x1, RZ, 0xc0, !PT ;  /* 0x00000001100f7812 */ /* 0x000fe400078ec0ff */
[----:B------:R-:W1:Y:S01]  /*0430*/  SHFL.BFLY PT, R11, R18, 0x1, 0x1f ;  /* 0x0c201f00120b7f89 */ /* 0x000e6200000e0000 */
[----:B------:R-:W-:Y:S02]  /*0440*/  LOP3.LUT R14, R14, 0x4, RZ, 0xc0, !PT ;  /* 0x000000040e0e7812 */ /* 0x000fe400078ec0ff */
[----:B------:R-:W-:-:S04]  /*0450*/  ISETP.NE.U32.AND P0, PT, R15, 0x1, PT ;  /* 0x000000010f00780c */ /* 0x000fc80003f05070 */
[----:B------:R-:W-:Y:S01]  /*0460*/  ISETP.LT.AND P0, PT, R16, 0x2, P0 ;  /* 0x000000021000780c */ /* 0x000fe20000701270 */
[----:B-1----:R-:W-:Y:S01]  /*0470*/  FADD R17, R18, R11 ;  /* 0x0000000b12117221 */ /* 0x002fe20000000000 */
[----:B------:R-:W-:-:S04]  /*0480*/  LEA R11, R16, UR4, 0x2 ;  /* 0x00000004100b7c11 */ /* 0x000fc8000f8e10ff */
[----:B------:R-:W-:Y:S01]  /*0490*/  @!P2 STS [R14+UR4], R17 ;  /* 0x000000110e00a988 */ /* 0x000fe20008000804 */
[----:B------:R-:W-:Y:S06]  /*04a0*/  BAR.SYNC.DEFER_BLOCKING 0x0 ;  /* 0x0000000000007b1d */ /* 0x000fec0000010000 */
[----:B------:R-:W1:Y:S04]  /*04b0*/  @!P3 LDS R7, [R11] ;  /* 0x000000000b07b984 */ /* 0x000e680000000800 */
[----:B-1----:R-:W1:Y:S02]  /*04c0*/  SHFL.BFLY PT, R10, R7, 0x1, 0x1f ;  /* 0x0c201f00070a7f89 */ /* 0x002e6400000e0000 */
[----:B-1----:R-:W-:-:S05]  /*04d0*/  FADD R16, R7, R10 ;  /* 0x0000000a07107221 */ /* 0x002fca0000000000 */
[----:B------:R-:W-:Y:S01]  /*04e0*/  @P0 STS [R11], R16 ;  /* 0x000000100b000388 */ /* 0x000fe20000000800 */
[----:B------:R-:W-:Y:S06]  /*04f0*/  BAR.SYNC.DEFER_BLOCKING 0x0 ;  /* 0x0000000000007b1d */ /* 0x000fec0000010000 */
[----:B------:R-:W1:Y:S02]  /*0500*/  LDS R10, [UR4] ;  /* 0x00000004ff0a7984 */ /* 0x000e640008000800 */
[----:B-1----:R-:W-:-:S04]  /*0510*/  FMUL R10, R10, 0.0078125 ;  /* 0x3c0000000a0a7820 */ /* 0x002fc80000400000 */
[--C-:B------:R-:W-:Y:S01]  /*0520*/  FADD R17, R8, -R10.reuse ;  /* 0x8000000a08117221 */ /* 0x100fe20000000000 */
[----:B------:R-:W-:-:S03]  /*0530*/  FADD R15, R9, -R10 ;  /* 0x8000000a090f7221 */ /* 0x000fc60000000000 */
[----:B------:R-:W-:-:S04]  /*0540*/  FMUL R18, R17, R17 ;  /* 0x0000001111127220 */ /* 0x000fc80000400000 */
[----:B------:R-:W-:-:S05]  /*0550*/  FFMA R18, R15, R15, R18 ;  /* 0x0000000f0f127223 */ /* 0x000fca0000000012 */
[----:B------:R-:W-:-:S05]  /*0560*/  FSEL R18, R18, RZ, !P1 ;  /* 0x000000ff12127208 */ /* 0x000fca0004800000 */
[----:B------:R-:W1:Y:S02]  /*0570*/  SHFL.BFLY PT, R7, R18, 0x10, 0x1f ;  /* 0x0e001f0012077f89 */ /* 0x000e6400000e0000 */
[----:B-1----:R-:W-:Y:S01]  /*0580*/  FADD R7, R18, R7 ;  /* 0x0000000712077221 */ /* 0x002fe20000000000 */
[----:B------:R-:W-:Y:S01]  /*0590*/  IMAD R18, R6, -0x4, R13 ;  /* 0xfffffffc06127824 */ /* 0x000fe200078e020d */
[----:B------:R-:W-:Y:S08]  /*05a0*/  BAR.SYNC.DEFER_BLOCKING 0x0 ;  /* 0x0000000000007b1d */ /* 0x000ff00000010000 */
[----:B------:R-:W1:Y:S01]  /*05b0*/  LDC.64 R12, c[0x0][0x228] ;  /* 0x00008a00ff0c7b82 */ /* 0x000e620000000a00 */
[----:B------:R-:W2:Y:S02]  /*05c0*/  SHFL.BFLY PT, R16, R7, 0x8, 0x1f ;  /* 0x0d001f0007107f89 */ /* 0x000ea400000e0000 */
[----:B--2---:R-:W-:-:S05]  /*05d0*/  FADD R16, R7, R16 ;  /* 0x0000001007107221 */ /* 0x004fca0000000000 */
[----:B------:R-:W2:Y:S02]  /*05e0*/  SHFL.BFLY PT, R15, R16, 0x4, 0x1f ;  /* 0x0c801f00100f7f89 */ /* 0x000ea400000e0000 */
[----:B--2---:R-:W-:-:S05]  /*05f0*/  FADD R15, R16, R15 ;  /* 0x0000000f100f7221 */ /* 0x004fca0000000000 */
[----:B------:R-:W2:Y:S02]  /*0600*/  SHFL.BFLY PT, R20, R15, 0x2, 0x1f ;  /* 0x0c401f000f147f89 */ /* 0x000ea400000e0000 */
[----:B--2---:R-:W-:-:S05]  /*0610*/  FADD R20, R15, R20 ;  /* 0x000000140f147221 */ /* 0x004fca0000000000 */
[----:B------:R-:W2:Y:S02]  /*0620*/  SHFL.BFLY PT, R17, R20, 0x1, 0x1f ;  /* 0x0c201f0014117f89 */ /* 0x000ea400000e0000 */
[----:B--2---:R-:W-:-:S05]  /*0630*/  FADD R17, R20, R17 ;  /* 0x0000001114117221 */ /* 0x004fca0000000000 */
[----:B------:R2:W-:Y:S01]  /*0640*/  @!P2 STS [R14+UR4], R17 ;  /* 0x000000110e00a988 */ /* 0x0005e20008000804 */
[----:B------:R-:W-:Y:S08]  /*0650*/  BAR.SYNC.DEFER_BLOCKING 0x0 ;  /* 0x0000000000007b1d */ /* 0x000ff00000010000 */
[----:B--2---:R-:W2:Y:S01]  /*0660*/  LDC.64 R14, c[0x0][0x230] ;  /* 0x00008c00ff0e7b82 */ /* 0x004ea20000000a00 */
[----:B------:R-:W3:Y:S04]  /*0670*/  @!P3 LDS R4, [R11] ;  /* 0x000000000b04b984 */ /* 0x000ee80000000800 */
[----:B---3--:R-:W3:Y:S02]  /*0680*/  SHFL.BFLY PT, R7, R4, 0x1, 0x1f ;  /* 0x0c201f0004077f89 */ /* 0x008ee400000e0000 */
[----:B---3--:R-:W-:-:S02]  /*0690*/  FADD R16, R4, R7 ;  /* 0x0000000704107221 */ /* 0x008fc40000000000 */
[----:B------:R-:W3:Y:S03]  /*06a0*/  LDC.64 R4, c[0x0][0x238] ;  /* 0x00008e00ff047b82 */ /* 0x000ee60000000a00 */
[----:B------:R4:W-:Y:S05]  /*06b0*/  @P0 STS [R11], R16 ;  /* 0x000000100b000388 */ /* 0x0009ea0000000800 */
[----:B------:R-:W-:Y:S01]  /*06c0*/  BAR.SYNC.DEFER_BLOCKING 0x0 ;  /* 0x0000000000007b1d */ /* 0x000fe20000010000 */
[----:B------:R-:W-:Y:S01]  /*06d0*/  ISETP.EQ.AND P0, PT, R6, RZ, !P1 ;  /* 0x000000ff0600720c */ /* 0x000fe20004f02270 */
[----:B----4-:R-:W-:Y:S01]  /*06e0*/  HFMA2.MMA R16, -RZ, RZ, 1, 0 ;  /* 0x3c000000ff107435 */ /* 0x010fe200000001ff */
[----:B---3--:R-:W-:-:S03]  /*06f0*/  IMAD.WIDE R4, R0, 0x4, R4 ;  /* 0x0000000400047825 */ /* 0x008fc600078e0204 */
[----:B------:R-:W3:Y:S02]  /*0700*/  LDS R7, [UR4] ;  /* 0x00000004ff077984 */ /* 0x000ee40008000800 */
[----:B------:R-:W-:Y:S06]  /*0710*/  BAR.SYNC.DEFER_BLOCKING 0x0 ;  /* 0x0000000000007b1d */ /* 0x000fec0000010000 */
[----:B------:R-:W-:Y:S04]  /*0720*/  STS [R18], R9 ;  /* 0x0000000912007388 */ /* 0x000fe80000000800 */
[----:B------:R1:W-:Y:S01]  /*0730*/  STS [R18+0x100], R8 ;  /* 0x0001000812007388 */ /* 0x0003e20000000800 */
[----:B------:R-:W-:Y:S01]  /*0740*/  BAR.SYNC.DEFER_BLOCKING 0x0 ;  /* 0x0000000000007b1d */ /* 0x000fe20000010000 */
[----:B---3--:R-:W-:Y:S01]  /*0750*/  FFMA R11, R7, R16, 9.9999997473787516356e-06 ;  /* 0x3727c5ac070b7423 */ /* 0x008fe20000000010 */
[----:B-1----:R-:W-:-:S05]  /*0760*/  IMAD.WIDE R8, R0, 0x4, R12 ;  /* 0x0000000400087825 */ /* 0x002fca00078e020c */
[----:B------:R-:W1:Y:S01]  /*0770*/  MUFU.RSQ R11, R11 ;  /* 0x0000000b000b7308 */ /* 0x000e620000001400 */
[----:B--2---:R-:W-:Y:S01]  /*0780*/  IMAD.WIDE R12, R0, 0x4, R14 ;  /* 0x00000004000c7825 */ /* 0x004fe200078e020e */
[----:B------:R-:W2:Y:S04]  /*0790*/  LDS.64 R20, [R19] ;  /* 0x0000000013147984 */ /* 0x000ea80000000a00 */
[----:B--2---:R2:W-:Y:S04]  /*07a0*/  @!P1 STG.E.64 desc[UR6][R2.64], R20 ;  /* 0x0000001402009986 */ /* 0x0045e8000c101b06 */
[----:B-1----:R2:W-:Y:S04]  /*07b0*/  @P0 STG.E desc[UR6][R4.64], R11 ;  /* 0x0000000b04000986 */ /* 0x0025e8000c101906 */
[----:B------:R2:W-:Y:S01]  /*07c0*/  @P0 STG.E desc[UR6][R8.64], R10 ;  /* 0x0000000a08000986 */ /* 0x0005e2000c101906 */
[----:B------:R-:W-:Y:S05]  /*07d0*/  @!P0 EXIT ;  /* 0x000000000000894d */ /* 0x000fea0003800000 */
[----:B------:R-:W-:Y:S01]  /*07e0*/  STG.E desc[UR6][R12.64], R7 ;  /* 0x000000070c007986 */ /* 0x000fe2000c101906 */
[----:B------:R-:W-:Y:S05]  /*07f0*/  EXIT ;  /* 0x000000000000794d */ /* 0x000fea0003800000 */
.L_x_0:
[----:B------:R-:W-:-:S00]  /*0800*/  BRA `(.L_x_0) ;  /* 0xfffffffc00fc7947 */ /* 0x000fc0000383ffff */
[----:B------:R-:W-:-:S00]  /*0810*/  NOP ;  /* 0x0000000000007918 */ /* 0x000fc00000000000 */
        /* <DEDUP_REMOVED lines=14> */
.L_x_1:


//--------------------- .nv.global.init           --------------------------
	.section	.nv.global.init,"aw",@progbits
.nv.global.init:
	.type		_$_str,@object
	.size		_$_str,(.L_0 - _$_str)
_$_str:
        /*0000*/ 	.byte	0x5f, 0x5f, 0x43, 0x55, 0x44, 0x41, 0x5f, 0x46, 0x54, 0x5a, 0x00
.L_0:


//--------------------- .nv.shared.triton_per_fused_add_convolution_native_group_norm_12 --------------------------
	.section	.nv.shared.triton_per_fused_add_convolution_native_group_norm_12,"aw",@nobits
	.sectionflags	@""
	.align	16
	.zero		1024


//--------------------- .nv.constant0.triton_per_fused_add_convolution_native_group_norm_12 --------------------------
	.section	.nv.constant0.triton_per_fused_add_convolution_native_group_norm_12,"a",@progbits
	.sectionflags	@""
	.align	4
.nv.constant0.triton_per_fused_add_convolution_native_group_norm_12:
	.zero		584
